//
// Generated by NVIDIA NVVM Compiler
//
// Compiler Build ID: CL-36424714
// Cuda compilation tools, release 13.0, V13.0.88
// Based on NVVM 20.0.0
//

.version 9.0
.target sm_100
.address_size 64

	// .globl	_Z17sum_reduce_kernelPiS_
// _ZZ17sum_reduce_kernelPiS_E11parital_sum has been demoted

.visible .entry _Z17sum_reduce_kernelPiS_(
	.param .u64 .ptr .align 1 _Z17sum_reduce_kernelPiS__param_0,
	.param .u64 .ptr .align 1 _Z17sum_reduce_kernelPiS__param_1
)
{
	.reg .pred 	%p<2>;
	.reg .b32 	%r<10>;
	.reg .b64 	%rd<9>;
	// demoted variable
	.shared .align 4 .b8 _ZZ17sum_reduce_kernelPiS_E11parital_sum[1024];
	ld.param.u64 	%rd2, [_Z17sum_reduce_kernelPiS__param_0];
	ld.param.u64 	%rd1, [_Z17sum_reduce_kernelPiS__param_1];
	cvta.to.global.u64 	%rd3, %rd2;
	mov.u32 	%r1, %ctaid.x;
	mov.u32 	%r2, %ntid.x;
	mov.u32 	%r3, %tid.x;
	mad.lo.s32 	%r4, %r1, %r2, %r3;
	mul.wide.s32 	%rd4, %r4, 4;
	add.s64 	%rd5, %rd3, %rd4;
	ld.global.u32 	%r5, [%rd5];
	shl.b32 	%r6, %r3, 2;
	mov.u32 	%r7, _ZZ17sum_reduce_kernelPiS_E11parital_sum;
	add.s32 	%r8, %r7, %r6;
	st.shared.u32 	[%r8], %r5;
	bar.sync 	0;
	setp.ne.s32 	%p1, %r3, 0;
	@%p1 bra 	$L__BB0_2;
	cvta.to.global.u64 	%rd6, %rd1;
	ld.shared.u32 	%r9, [_ZZ17sum_reduce_kernelPiS_E11parital_sum];
	mul.wide.u32 	%rd7, %r1, 4;
	add.s64 	%rd8, %rd6, %rd7;
	st.global.u32 	[%rd8], %r9;
$L__BB0_2:
	ret;

}


// ===== COMPILED SASS (sm_100) =====

	.target	sm_100

	.elftype	@"ET_EXEC"


//--------------------- .note.nv.tkinfo           --------------------------
	.section	.note.nv.tkinfo,"",@"SHT_NOTE"
	.sectionflags	@"SHF_NOTE_NV_TKINFO"
	.tkinfo
        /*0018*/ 	.word	0x00000002
        /*0030*/ 	.string	""
        /*0030*/ 	.string	"ptxas"
        /*0030*/ 	.string	"Cuda compilation tools, release 13.0, V13.0.88"
        /*0030*/ 	.string	"Build cuda_13.0.r13.0/compiler.36424714_0"
        /*0030*/ 	.string	"-arch sm_100 -m 64 "



//--------------------- .note.nv.cuinfo           --------------------------
	.section	.note.nv.cuinfo,"",@"SHT_NOTE"
	.sectionflags	@"SHF_NOTE_NV_CUINFO"
        /*0018*/ 	.short	0x0002
        /*001a*/ 	.short	0x0064
        /*001c*/ 	.short	0x0082
	.zero		2


//--------------------- .nv.info                  --------------------------
	.section	.nv.info,"",@"SHT_CUDA_INFO"
	.align	4


	//----- nvinfo : EIATTR_REGCOUNT
	.align		4
        /*0000*/ 	.byte	0x04, 0x2f
        /*0002*/ 	.short	(.L_1 - .L_0)
	.align		4
.L_0:
        /*0004*/ 	.word	index@(_Z17sum_reduce_kernelPiS_)
        /*0008*/ 	.word	0x0000000a


	//----- nvinfo : EIATTR_FRAME_SIZE
	.align		4
.L_1:
        /*000c*/ 	.byte	0x04, 0x11
        /*000e*/ 	.short	(.L_3 - .L_2)
	.align		4
.L_2:
        /*0010*/ 	.word	index@(_Z17sum_reduce_kernelPiS_)
        /*0014*/ 	.word	0x00000000


	//----- nvinfo : EIATTR_MIN_STACK_SIZE
	.align		4
.L_3:
        /*0018*/ 	.byte	0x04, 0x12
        /*001a*/ 	.short	(.L_5 - .L_4)
	.align		4
.L_4:
        /*001c*/ 	.word	index@(_Z17sum_reduce_kernelPiS_)
        /*0020*/ 	.word	0x00000000
.L_5:


//--------------------- .nv.compat                --------------------------
	.section	.nv.compat,"",@"SHT_CUDA_COMPAT_INFO"
	.align	4
        /*0000*/ 	.byte	0x02, 0x09, 0x00, 0x00, 0x02, 0x02, 0x01, 0x00, 0x02, 0x05, 0x05, 0x00, 0x03, 0x07, 0x01, 0x01
        /*0010*/ 	.byte	0x02, 0x03, 0x00, 0x00, 0x02, 0x06, 0x01, 0x00, 0x04, 0x0b, 0x08, 0x00, 0x09, 0x00, 0x00, 0x00
        /*0020*/ 	.byte	0x00, 0x00, 0x00, 0x00


//--------------------- .nv.info._Z17sum_reduce_kernelPiS_ --------------------------
	.section	.nv.info._Z17sum_reduce_kernelPiS_,"",@"SHT_CUDA_INFO"
	.sectionflags	@""
	.align	4


	//----- nvinfo : EIATTR_CUDA_API_VERSION
	.align		4
        /*0000*/ 	.byte	0x04, 0x37
        /*0002*/ 	.short	(.L_7 - .L_6)
.L_6:
        /*0004*/ 	.word	0x00000082


	//----- nvinfo : EIATTR_KPARAM_INFO
	.align		4
.L_7:
        /*0008*/ 	.byte	0x04, 0x17
        /*000a*/ 	.short	(.L_9 - .L_8)
.L_8:
        /*000c*/ 	.word	0x00000000
        /*0010*/ 	.short	0x0001
        /*0012*/ 	.short	0x0008
        /*0014*/ 	.byte	0x00, 0xf5, 0x21, 0x00


	//----- nvinfo : EIATTR_KPARAM_INFO
	.align		4
.L_9:
        /*0018*/ 	.byte	0x04, 0x17
        /*001a*/ 	.short	(.L_11 - .L_10)
.L_10:
        /*001c*/ 	.word	0x00000000
        /*0020*/ 	.short	0x0000
        /*0022*/ 	.short	0x0000
        /*0024*/ 	.byte	0x00, 0xf5, 0x21, 0x00


	//----- nvinfo : EIATTR_SPARSE_MMA_MASK
	.align		4
.L_11:
        /*0028*/ 	.byte	0x03, 0x50
        /*002a*/ 	.short	0x0000


	//----- nvinfo : EIATTR_MAXREG_COUNT
	.align		4
        /*002c*/ 	.byte	0x03, 0x1b
        /*002e*/ 	.short	0x00ff


	//----- nvinfo : EIATTR_NUM_BARRIERS
	.align		4
        /*0030*/ 	.byte	0x02, 0x4c
        /*0032*/ 	.byte	0x01
	.zero		1


	//----- nvinfo : EIATTR_MERCURY_ISA_VERSION
	.align		4
        /*0034*/ 	.byte	0x03, 0x5f
        /*0036*/ 	.short	0x0101


	//----- nvinfo : EIATTR_VRC_CTA_INIT_COUNT
	.align		4
        /*0038*/ 	.byte	0x02, 0x4a
	.zero		1
	.zero		1


	//----- nvinfo : EIATTR_EXIT_INSTR_OFFSETS
	.align		4
        /*003c*/ 	.byte	0x04, 0x1c
        /*003e*/ 	.short	(.L_13 - .L_12)


	//   ....[0]....
.L_12:
        /*0040*/ 	.word	0x00000100


	//   ....[1]....
        /*0044*/ 	.word	0x00000150


	//----- nvinfo : EIATTR_CBANK_PARAM_SIZE
	.align		4
.L_13:
        /*0048*/ 	.byte	0x03, 0x19
        /*004a*/ 	.short	0x0010


	//----- nvinfo : EIATTR_PARAM_CBANK
	.align		4
        /*004c*/ 	.byte	0x04, 0x0a
        /*004e*/ 	.short	(.L_15 - .L_14)
	.align		4
.L_14:
        /*0050*/ 	.word	index@(.nv.constant0._Z17sum_reduce_kernelPiS_)
        /*0054*/ 	.short	0x0380
        /*0056*/ 	.short	0x0010


	//----- nvinfo : EIATTR_SW_WAR
	.align		4
.L_15:
        /*0058*/ 	.byte	0x04, 0x36
        /*005a*/ 	.short	(.L_17 - .L_16)
.L_16:
        /*005c*/ 	.word	0x00000008
.L_17:


//--------------------- .nv.callgraph             --------------------------
	.section	.nv.callgraph,"",@"SHT_CUDA_CALLGRAPH"
	.align	4
	.sectionentsize	8
	.align		4
        /*0000*/ 	.word	0x00000000
	.align		4
        /*0004*/ 	.word	0xffffffff
	.align		4
        /*0008*/ 	.word	0x00000000
	.align		4
        /*000c*/ 	.word	0xfffffffe
	.align		4
        /*0010*/ 	.word	0x00000000
	.align		4
        /*0014*/ 	.word	0xfffffffd
	.align		4
        /*0018*/ 	.word	0x00000000
	.align		4
        /*001c*/ 	.word	0xfffffffc


//--------------------- .text._Z17sum_reduce_kernelPiS_ --------------------------
	.section	.text._Z17sum_reduce_kernelPiS_,"ax",@progbits
	.align	128
        .global         _Z17sum_reduce_kernelPiS_
        .type           _Z17sum_reduce_kernelPiS_,@function
        .size           _Z17sum_reduce_kernelPiS_,(.L_x_1 - _Z17sum_reduce_kernelPiS_)
        .other          _Z17sum_reduce_kernelPiS_,@"STO_CUDA_ENTRY STV_DEFAULT"
_Z17sum_reduce_kernelPiS_:
.text._Z17sum_reduce_kernelPiS_:
[----:B------:R-:W-:Y:S01]  /*0000*/  LDC R1, c[0x0][0x37c] ;  /* 0x0000df00ff017b82 */ /* 0x000fe20000000800 */
[----:B------:R-:W0:Y:S07]  /*0010*/  S2R R7, SR_CTAID.X ;  /* 0x0000000000077919 */ /* 0x000e2e0000002500 */
[----:B------:R-:W1:Y:S01]  /*0020*/  LDC.64 R2, c[0x0][0x380] ;  /* 0x0000e000ff027b82 */ /* 0x000e620000000a00 */
[----:B------:R-:W0:Y:S01]  /*0030*/  LDCU UR4, c[0x0][0x360] ;  /* 0x00006c00ff0477ac */ /* 0x000e220008000800 */
[----:B------:R-:W0:Y:S01]  /*0040*/  S2R R0, SR_TID.X ;  /* 0x0000000000007919 */ /* 0x000e220000002100 */
[----:B------:R-:W2:Y:S01]  /*0050*/  LDCU.64 UR6, c[0x0][0x358] ;  /* 0x00006b00ff0677ac */ /* 0x000ea20008000a00 */
[----:B0-----:R-:W-:-:S04]  /*0060*/  IMAD R5, R7, UR4, R0 ;  /* 0x0000000407057c24 */ /* 0x001fc8000f8e0200 */
[----:B-1----:R-:W-:-:S06]  /*0070*/  IMAD.WIDE R2, R5, 0x4, R2 ;  /* 0x0000000405027825 */ /* 0x002fcc00078e0202 */
[----:B--2---:R-:W2:Y:S01]  /*0080*/  LDG.E R2, desc[UR6][R2.64] ;  /* 0x0000000602027981 */ /* 0x004ea2000c1e1900 */
[----:B------:R-:W0:Y:S01]  /*0090*/  S2UR UR5, SR_CgaCtaId ;  /* 0x00000000000579c3 */ /* 0x000e220000008800 */
[----:B------:R-:W-:Y:S01]  /*00a0*/  UMOV UR4, 0x400 ;  /* 0x0000040000047882 */ /* 0x000fe20000000000 */
[----:B------:R-:W-:Y:S01]  /*00b0*/  ISETP.NE.AND P0, PT, R0, RZ, PT ;  /* 0x000000ff0000720c */ /* 0x000fe20003f05270 */
[----:B0-----:R-:W-:-:S06]  /*00c0*/  ULEA UR4, UR5, UR4, 0x18 ;  /* 0x0000000405047291 */ /* 0x001fcc000f8ec0ff */
[----:B------:R-:W-:-:S05]  /*00d0*/  LEA R5, R0, UR4, 0x2 ;  /* 0x0000000400057c11 */ /* 0x000fca000f8e10ff */
[----:B--2---:R0:W-:Y:S01]  /*00e0*/  STS [R5], R2 ;  /* 0x0000000205007388 */ /* 0x0041e20000000800 */
[----:B------:R-:W-:Y:S06]  /*00f0*/  BAR.SYNC.DEFER_BLOCKING 0x0 ;  /* 0x0000000000007b1d */ /* 0x000fec0000010000 */
[----:B------:R-:W-:Y:S05]  /*0100*/  @P0 EXIT ;  /* 0x000000000000094d */ /* 0x000fea0003800000 */
[----:B0-----:R-:W0:Y:S01]  /*0110*/  LDS R5, [UR4] ;  /* 0x00000004ff057984 */ /* 0x001e220008000800 */
[----:B------:R-:W1:Y:S02]  /*0120*/  LDC.64 R2, c[0x0][0x388] ;  /* 0x0000e200ff027b82 */ /* 0x000e640000000a00 */
[----:B-1----:R-:W-:-:S05]  /*0130*/  IMAD.WIDE.U32 R2, R7, 0x4, R2 ;  /* 0x0000000407027825 */ /* 0x002fca00078e0002 */
[----:B0-----:R-:W-:Y:S01]  /*0140*/  STG.E desc[UR6][R2.64], R5 ;  /* 0x0000000502007986 */ /* 0x001fe2000c101906 */
[----:B------:R-:W-:Y:S05]  /*0150*/  EXIT ;  /* 0x000000000000794d */ /* 0x000fea0003800000 */
.L_x_0:
[----:B------:R-:W-:-:S00]  /*0160*/  BRA `(.L_x_0) ;  /* 0xfffffffc00fc7947 */ /* 0x000fc0000383ffff */
[----:B------:R-:W-:-:S00]  /*0170*/  NOP ;  /* 0x0000000000007918 */ /* 0x000fc00000000000 */
        /* <DEDUP_REMOVED lines=8> */
.L_x_1:


//--------------------- .nv.shared._Z17sum_reduce_kernelPiS_ --------------------------
	.section	.nv.shared._Z17sum_reduce_kernelPiS_,"aw",@nobits
	.sectionflags	@""
	.align	4
.nv.shared._Z17sum_reduce_kernelPiS_:
	.zero		2048


//--------------------- .nv.shared.reserved.0     --------------------------
	.section	.nv.shared.reserved.0,"aw",@nobits
	.weak		__nv_reservedSMEM_offset_0_alias
	.size		__nv_reservedSMEM_offset_0_alias, 0, 64
	.other		__nv_reservedSMEM_offset_0_alias,@"STO_CUDA_RESERVED_SHARED STV_DEFAULT"
__nv_reservedSMEM_offset_0_alias:
	.zero		0
	.zero		64


//--------------------- .nv.constant0._Z17sum_reduce_kernelPiS_ --------------------------
	.section	.nv.constant0._Z17sum_reduce_kernelPiS_,"a",@progbits
	.sectionflags	@""
	.align	4
.nv.constant0._Z17sum_reduce_kernelPiS_:
	.zero		912


//--------------------- SYMBOLS --------------------------

	.type		.nv.reservedSmem.offset0,@object
	.size		.nv.reservedSmem.offset0,0x4
	.type		.nv.reservedSmem.cap,@object
	.size		.nv.reservedSmem.cap,0x4
